//
// Generated by NVIDIA NVVM Compiler
//
// Compiler Build ID: CL-36424714
// Cuda compilation tools, release 13.0, V13.0.88
// Based on NVVM 20.0.0
//

.version 9.0
.target sm_100
.address_size 64

	// .globl	_Z12mandelKernelffffiiiPi

.visible .entry _Z12mandelKernelffffiiiPi(
	.param .f32 _Z12mandelKernelffffiiiPi_param_0,
	.param .f32 _Z12mandelKernelffffiiiPi_param_1,
	.param .f32 _Z12mandelKernelffffiiiPi_param_2,
	.param .f32 _Z12mandelKernelffffiiiPi_param_3,
	.param .u32 _Z12mandelKernelffffiiiPi_param_4,
	.param .u32 _Z12mandelKernelffffiiiPi_param_5,
	.param .u32 _Z12mandelKernelffffiiiPi_param_6,
	.param .u64 .ptr .align 1 _Z12mandelKernelffffiiiPi_param_7
)
{
	.reg .pred 	%p<7>;
	.reg .b32 	%r<22>;
	.reg .b32 	%f<20>;
	.reg .b64 	%rd<5>;

	ld.param.f32 	%f9, [_Z12mandelKernelffffiiiPi_param_0];
	ld.param.f32 	%f10, [_Z12mandelKernelffffiiiPi_param_1];
	ld.param.f32 	%f11, [_Z12mandelKernelffffiiiPi_param_2];
	ld.param.f32 	%f12, [_Z12mandelKernelffffiiiPi_param_3];
	ld.param.u32 	%r6, [_Z12mandelKernelffffiiiPi_param_4];
	ld.param.u32 	%r8, [_Z12mandelKernelffffiiiPi_param_5];
	ld.param.u32 	%r7, [_Z12mandelKernelffffiiiPi_param_6];
	ld.param.u64 	%rd1, [_Z12mandelKernelffffiiiPi_param_7];
	mov.u32 	%r10, %ctaid.x;
	mov.u32 	%r11, %ntid.x;
	mov.u32 	%r12, %tid.x;
	mad.lo.s32 	%r1, %r10, %r11, %r12;
	mov.u32 	%r13, %ctaid.y;
	mov.u32 	%r14, %ntid.y;
	mov.u32 	%r15, %tid.y;
	mad.lo.s32 	%r16, %r13, %r14, %r15;
	setp.ge.s32 	%p1, %r1, %r6;
	setp.ge.s32 	%p2, %r16, %r8;
	or.pred  	%p3, %p1, %p2;
	@%p3 bra 	$L__BB0_6;
	cvt.rn.f32.s32 	%f13, %r1;
	fma.rn.f32 	%f1, %f11, %f13, %f9;
	cvt.rn.f32.u32 	%f14, %r16;
	fma.rn.f32 	%f2, %f12, %f14, %f10;
	setp.lt.s32 	%p4, %r7, 1;
	mov.b32 	%r21, 0;
	@%p4 bra 	$L__BB0_5;
	mov.b32 	%r20, 0;
	mov.f32 	%f18, %f2;
	mov.f32 	%f19, %f1;
$L__BB0_3:
	mul.f32 	%f5, %f19, %f19;
	mul.f32 	%f6, %f18, %f18;
	add.f32 	%f15, %f5, %f6;
	setp.gt.f32 	%p5, %f15, 0f40800000;
	mov.u32 	%r21, %r20;
	@%p5 bra 	$L__BB0_5;
	sub.f32 	%f16, %f5, %f6;
	add.f32 	%f17, %f19, %f19;
	add.f32 	%f19, %f1, %f16;
	fma.rn.f32 	%f18, %f17, %f18, %f2;
	add.s32 	%r20, %r20, 1;
	setp.ne.s32 	%p6, %r20, %r7;
	mov.u32 	%r21, %r7;
	@%p6 bra 	$L__BB0_3;
$L__BB0_5:
	mad.lo.s32 	%r19, %r6, %r16, %r1;
	cvta.to.global.u64 	%rd2, %rd1;
	mul.wide.s32 	%rd3, %r19, 4;
	add.s64 	%rd4, %rd2, %rd3;
	st.global.u32 	[%rd4], %r21;
$L__BB0_6:
	ret;

}


// ===== COMPILED SASS (sm_100) =====

	.target	sm_100

	.elftype	@"ET_EXEC"


//--------------------- .note.nv.tkinfo           --------------------------
	.section	.note.nv.tkinfo,"",@"SHT_NOTE"
	.sectionflags	@"SHF_NOTE_NV_TKINFO"
	.tkinfo
        /*0018*/ 	.word	0x00000002
        /*0030*/ 	.string	""
        /*0030*/ 	.string	"ptxas"
        /*0030*/ 	.string	"Cuda compilation tools, release 13.0, V13.0.88"
        /*0030*/ 	.string	"Build cuda_13.0.r13.0/compiler.36424714_0"
        /*0030*/ 	.string	"-arch sm_100 -m 64 "



//--------------------- .note.nv.cuinfo           --------------------------
	.section	.note.nv.cuinfo,"",@"SHT_NOTE"
	.sectionflags	@"SHF_NOTE_NV_CUINFO"
        /*0018*/ 	.short	0x0002
        /*001a*/ 	.short	0x0064
        /*001c*/ 	.short	0x0082
	.zero		2


//--------------------- .nv.info                  --------------------------
	.section	.nv.info,"",@"SHT_CUDA_INFO"
	.align	4


	//----- nvinfo : EIATTR_REGCOUNT
	.align		4
        /*0000*/ 	.byte	0x04, 0x2f
        /*0002*/ 	.short	(.L_1 - .L_0)
	.align		4
.L_0:
        /*0004*/ 	.word	index@(_Z12mandelKernelffffiiiPi)
        /*0008*/ 	.word	0x00000010


	//----- nvinfo : EIATTR_FRAME_SIZE
	.align		4
.L_1:
        /*000c*/ 	.byte	0x04, 0x11
        /*000e*/ 	.short	(.L_3 - .L_2)
	.align		4
.L_2:
        /*0010*/ 	.word	index@(_Z12mandelKernelffffiiiPi)
        /*0014*/ 	.word	0x00000000


	//----- nvinfo : EIATTR_MIN_STACK_SIZE
	.align		4
.L_3:
        /*0018*/ 	.byte	0x04, 0x12
        /*001a*/ 	.short	(.L_5 - .L_4)
	.align		4
.L_4:
        /*001c*/ 	.word	index@(_Z12mandelKernelffffiiiPi)
        /*0020*/ 	.word	0x00000000
.L_5:


//--------------------- .nv.compat                --------------------------
	.section	.nv.compat,"",@"SHT_CUDA_COMPAT_INFO"
	.align	4
        /*0000*/ 	.byte	0x02, 0x09, 0x00, 0x00, 0x02, 0x02, 0x01, 0x00, 0x02, 0x05, 0x05, 0x00, 0x03, 0x07, 0x01, 0x01
        /*0010*/ 	.byte	0x02, 0x03, 0x00, 0x00, 0x02, 0x06, 0x01, 0x00, 0x04, 0x0b, 0x08, 0x00, 0x01, 0x00, 0x00, 0x00
        /*0020*/ 	.byte	0x00, 0x00, 0x00, 0x00


//--------------------- .nv.info._Z12mandelKernelffffiiiPi --------------------------
	.section	.nv.info._Z12mandelKernelffffiiiPi,"",@"SHT_CUDA_INFO"
	.sectionflags	@""
	.align	4


	//----- nvinfo : EIATTR_CUDA_API_VERSION
	.align		4
        /*0000*/ 	.byte	0x04, 0x37
        /*0002*/ 	.short	(.L_7 - .L_6)
.L_6:
        /*0004*/ 	.word	0x00000082


	//----- nvinfo : EIATTR_KPARAM_INFO
	.align		4
.L_7:
        /*0008*/ 	.byte	0x04, 0x17
        /*000a*/ 	.short	(.L_9 - .L_8)
.L_8:
        /*000c*/ 	.word	0x00000000
        /*0010*/ 	.short	0x0007
        /*0012*/ 	.short	0x0020
        /*0014*/ 	.byte	0x00, 0xf5, 0x21, 0x00


	//----- nvinfo : EIATTR_KPARAM_INFO
	.align		4
.L_9:
        /*0018*/ 	.byte	0x04, 0x17
        /*001a*/ 	.short	(.L_11 - .L_10)
.L_10:
        /*001c*/ 	.word	0x00000000
        /*0020*/ 	.short	0x0006
        /*0022*/ 	.short	0x0018
        /*0024*/ 	.byte	0x00, 0xf0, 0x11, 0x00


	//----- nvinfo : EIATTR_KPARAM_INFO
	.align		4
.L_11:
        /*0028*/ 	.byte	0x04, 0x17
        /*002a*/ 	.short	(.L_13 - .L_12)
.L_12:
        /*002c*/ 	.word	0x00000000
        /*0030*/ 	.short	0x0005
        /*0032*/ 	.short	0x0014
        /*0034*/ 	.byte	0x00, 0xf0, 0x11, 0x00


	//----- nvinfo : EIATTR_KPARAM_INFO
	.align		4
.L_13:
        /*0038*/ 	.byte	0x04, 0x17
        /*003a*/ 	.short	(.L_15 - .L_14)
.L_14:
        /*003c*/ 	.word	0x00000000
        /*0040*/ 	.short	0x0004
        /*0042*/ 	.short	0x0010
        /*0044*/ 	.byte	0x00, 0xf0, 0x11, 0x00


	//----- nvinfo : EIATTR_KPARAM_INFO
	.align		4
.L_15:
        /*0048*/ 	.byte	0x04, 0x17
        /*004a*/ 	.short	(.L_17 - .L_16)
.L_16:
        /*004c*/ 	.word	0x00000000
        /*0050*/ 	.short	0x0003
        /*0052*/ 	.short	0x000c
        /*0054*/ 	.byte	0x00, 0xf0, 0x11, 0x00


	//----- nvinfo : EIATTR_KPARAM_INFO
	.align		4
.L_17:
        /*0058*/ 	.byte	0x04, 0x17
        /*005a*/ 	.short	(.L_19 - .L_18)
.L_18:
        /*005c*/ 	.word	0x00000000
        /*0060*/ 	.short	0x0002
        /*0062*/ 	.short	0x0008
        /*0064*/ 	.byte	0x00, 0xf0, 0x11, 0x00


	//----- nvinfo : EIATTR_KPARAM_INFO
	.align		4
.L_19:
        /*0068*/ 	.byte	0x04, 0x17
        /*006a*/ 	.short	(.L_21 - .L_20)
.L_20:
        /*006c*/ 	.word	0x00000000
        /*0070*/ 	.short	0x0001
        /*0072*/ 	.short	0x0004
        /*0074*/ 	.byte	0x00, 0xf0, 0x11, 0x00


	//----- nvinfo : EIATTR_KPARAM_INFO
	.align		4
.L_21:
        /*0078*/ 	.byte	0x04, 0x17
        /*007a*/ 	.short	(.L_23 - .L_22)
.L_22:
        /*007c*/ 	.word	0x00000000
        /*0080*/ 	.short	0x0000
        /*0082*/ 	.short	0x0000
        /*0084*/ 	.byte	0x00, 0xf0, 0x11, 0x00


	//----- nvinfo : EIATTR_SPARSE_MMA_MASK
	.align		4
.L_23:
        /*0088*/ 	.byte	0x03, 0x50
        /*008a*/ 	.short	0x0000


	//----- nvinfo : EIATTR_MAXREG_COUNT
	.align		4
        /*008c*/ 	.byte	0x03, 0x1b
        /*008e*/ 	.short	0x00ff


	//----- nvinfo : EIATTR_MERCURY_ISA_VERSION
	.align		4
        /*0090*/ 	.byte	0x03, 0x5f
        /*0092*/ 	.short	0x0101


	//----- nvinfo : EIATTR_VRC_CTA_INIT_COUNT
	.align		4
        /*0094*/ 	.byte	0x02, 0x4a
	.zero		1
	.zero		1


	//----- nvinfo : EIATTR_EXIT_INSTR_OFFSETS
	.align		4
        /*0098*/ 	.byte	0x04, 0x1c
        /*009a*/ 	.short	(.L_25 - .L_24)


	//   ....[0]....
.L_24:
        /*009c*/ 	.word	0x000000c0


	//   ....[1]....
        /*00a0*/ 	.word	0x00000310


	//----- nvinfo : EIATTR_CRS_STACK_SIZE
	.align		4
.L_25:
        /*00a4*/ 	.byte	0x04, 0x1e
        /*00a6*/ 	.short	(.L_27 - .L_26)
.L_26:
        /*00a8*/ 	.word	0x00000000


	//----- nvinfo : EIATTR_CBANK_PARAM_SIZE
	.align		4
.L_27:
        /*00ac*/ 	.byte	0x03, 0x19
        /*00ae*/ 	.short	0x0028


	//----- nvinfo : EIATTR_PARAM_CBANK
	.align		4
        /*00b0*/ 	.byte	0x04, 0x0a
        /*00b2*/ 	.short	(.L_29 - .L_28)
	.align		4
.L_28:
        /*00b4*/ 	.word	index@(.nv.constant0._Z12mandelKernelffffiiiPi)
        /*00b8*/ 	.short	0x0380
        /*00ba*/ 	.short	0x0028


	//----- nvinfo : EIATTR_SW_WAR
	.align		4
.L_29:
        /*00bc*/ 	.byte	0x04, 0x36
        /*00be*/ 	.short	(.L_31 - .L_30)
.L_30:
        /*00c0*/ 	.word	0x00000008
.L_31:


//--------------------- .nv.callgraph             --------------------------
	.section	.nv.callgraph,"",@"SHT_CUDA_CALLGRAPH"
	.align	4
	.sectionentsize	8
	.align		4
        /*0000*/ 	.word	0x00000000
	.align		4
        /*0004*/ 	.word	0xffffffff
	.align		4
        /*0008*/ 	.word	0x00000000
	.align		4
        /*000c*/ 	.word	0xfffffffe
	.align		4
        /*0010*/ 	.word	0x00000000
	.align		4
        /*0014*/ 	.word	0xfffffffd
	.align		4
        /*0018*/ 	.word	0x00000000
	.align		4
        /*001c*/ 	.word	0xfffffffc


//--------------------- .text._Z12mandelKernelffffiiiPi --------------------------
	.section	.text._Z12mandelKernelffffiiiPi,"ax",@progbits
	.align	128
        .global         _Z12mandelKernelffffiiiPi
        .type           _Z12mandelKernelffffiiiPi,@function
        .size           _Z12mandelKernelffffiiiPi,(.L_x_4 - _Z12mandelKernelffffiiiPi)
        .other          _Z12mandelKernelffffiiiPi,@"STO_CUDA_ENTRY STV_DEFAULT"
_Z12mandelKernelffffiiiPi:
.text._Z12mandelKernelffffiiiPi:
[----:B------:R-:W-:Y:S01]  /*0000*/  LDC R1, c[0x0][0x37c] ;  /* 0x0000df00ff017b82 */ /* 0x000fe20000000800 */
[----:B------:R-:W0:Y:S07]  /*0010*/  S2R R2, SR_TID.Y ;  /* 0x0000000000027919 */ /* 0x000e2e0000002200 */
[----:B------:R-:W1:Y:S01]  /*0020*/  LDC R0, c[0x0][0x360] ;  /* 0x0000d800ff007b82 */ /* 0x000e620000000800 */
[----:B------:R-:W2:Y:S01]  /*0030*/  LDCU.64 UR6, c[0x0][0x390] ;  /* 0x00007200ff0677ac */ /* 0x000ea20008000a00 */
[----:B------:R-:W1:Y:S06]  /*0040*/  S2R R3, SR_TID.X ;  /* 0x0000000000037919 */ /* 0x000e6c0000002100 */
[----:B------:R-:W0:Y:S08]  /*0050*/  S2UR UR5, SR_CTAID.Y ;  /* 0x00000000000579c3 */ /* 0x000e300000002600 */
[----:B------:R-:W0:Y:S08]  /*0060*/  LDC R5, c[0x0][0x364] ;  /* 0x0000d900ff057b82 */ /* 0x000e300000000800 */
[----:B------:R-:W1:Y:S01]  /*0070*/  S2UR UR4, SR_CTAID.X ;  /* 0x00000000000479c3 */ /* 0x000e620000002500 */
[----:B0-----:R-:W-:-:S05]  /*0080*/  IMAD R5, R5, UR5, R2 ;  /* 0x0000000505057c24 */ /* 0x001fca000f8e0202 */
[----:B--2---:R-:W-:Y:S01]  /*0090*/  ISETP.GE.AND P0, PT, R5, UR7, PT ;  /* 0x0000000705007c0c */ /* 0x004fe2000bf06270 */
[----:B-1----:R-:W-:-:S05]  /*00a0*/  IMAD R0, R0, UR4, R3 ;  /* 0x0000000400007c24 */ /* 0x002fca000f8e0203 */
[----:B------:R-:W-:-:S13]  /*00b0*/  ISETP.GE.OR P0, PT, R0, UR6, P0 ;  /* 0x0000000600007c0c */ /* 0x000fda0008706670 */
[----:B------:R-:W-:Y:S05]  /*00c0*/  @P0 EXIT ;  /* 0x000000000000094d */ /* 0x000fea0003800000 */
[----:B------:R-:W0:Y:S01]  /*00d0*/  LDCU UR6, c[0x0][0x398] ;  /* 0x00007300ff0677ac */ /* 0x000e220008000800 */
[----:B------:R-:W1:Y:S01]  /*00e0*/  LDC.64 R8, c[0x0][0x380] ;  /* 0x0000e000ff087b82 */ /* 0x000e620000000a00 */
[----:B------:R-:W-:Y:S02]  /*00f0*/  I2FP.F32.U32 R2, R5 ;  /* 0x0000000500027245 */ /* 0x000fe40000201000 */
[----:B------:R-:W-:Y:S01]  /*0100*/  I2FP.F32.S32 R3, R0 ;  /* 0x0000000000037245 */ /* 0x000fe20000201400 */
[----:B------:R-:W2:Y:S04]  /*0110*/  LDCU.64 UR4, c[0x0][0x358] ;  /* 0x00006b00ff0477ac */ /* 0x000ea80008000a00 */
[----:B------:R-:W1:Y:S01]  /*0120*/  LDC.64 R6, c[0x0][0x388] ;  /* 0x0000e200ff067b82 */ /* 0x000e620000000a00 */
[----:B0-----:R-:W-:Y:S01]  /*0130*/  UISETP.GE.AND UP0, UPT, UR6, 0x1, UPT ;  /* 0x000000010600788c */ /* 0x001fe2000bf06270 */
[----:B-1----:R-:W-:Y:S01]  /*0140*/  FFMA R2, R2, R7, R9 ;  /* 0x0000000702027223 */ /* 0x002fe20000000009 */
[----:B------:R-:W-:-:S02]  /*0150*/  HFMA2 R7, -RZ, RZ, 0, 0 ;  /* 0x00000000ff077431 */ /* 0x000fc400000001ff */
[----:B------:R-:W-:-:S05]  /*0160*/  FFMA R3, R3, R6, R8 ;  /* 0x0000000603037223 */ /* 0x000fca0000000008 */
[----:B--2---:R-:W-:Y:S05]  /*0170*/  BRA.U !UP0, `(.L_x_0) ;  /* 0x0000000108507547 */ /* 0x004fea000b800000 */
[----:B------:R-:W-:Y:S01]  /*0180*/  BSSY.RECONVERGENT B0, `(.L_x_0) ;  /* 0x0000013000007945 */ /* 0x000fe20003800200 */
[----:B------:R-:W-:Y:S01]  /*0190*/  MOV R7, RZ ;  /* 0x000000ff00077202 */ /* 0x000fe20000000f00 */
[----:B------:R-:W0:Y:S01]  /*01a0*/  LDCU UR6, c[0x0][0x398] ;  /* 0x00007300ff0677ac */ /* 0x000e220008000800 */
[----:B------:R-:W-:Y:S02]  /*01b0*/  MOV R9, R2 ;  /* 0x0000000200097202 */ /* 0x000fe40000000f00 */
[----:B------:R-:W-:Y:S01]  /*01c0*/  MOV R4, R3 ;  /* 0x0000000300047202 */ /* 0x000fe20000000f00 */
[----:B------:R-:W1:Y:S06]  /*01d0*/  LDCU UR7, c[0x0][0x398] ;  /* 0x00007300ff0777ac */ /* 0x000e6c0008000800 */
.L_x_2:
[----:B------:R-:W-:Y:S01]  /*01e0*/  FMUL R6, R4, R4 ;  /* 0x0000000404067220 */ /* 0x000fe20000400000 */
[----:B------:R-:W-:-:S04]  /*01f0*/  FMUL R13, R9, R9 ;  /* 0x00000009090d7220 */ /* 0x000fc80000400000 */
[----:B------:R-:W-:-:S05]  /*0200*/  FADD R8, R6, R13 ;  /* 0x0000000d06087221 */ /* 0x000fca0000000000 */
[----:B------:R-:W-:-:S13]  /*0210*/  FSETP.GT.AND P0, PT, R8, 4, PT ;  /* 0x408000000800780b */ /* 0x000fda0003f04000 */
[----:B------:R-:W-:Y:S05]  /*0220*/  @P0 BRA `(.L_x_1) ;  /* 0x0000000000200947 */ /* 0x000fea0003800000 */
[----:B------:R-:W-:Y:S01]  /*0230*/  IADD3 R7, PT, PT, R7, 0x1, RZ ;  /* 0x0000000107077810 */ /* 0x000fe20007ffe0ff */
[----:B------:R-:W-:Y:S01]  /*0240*/  FADD R11, R4, R4 ;  /* 0x00000004040b7221 */ /* 0x000fe20000000000 */
[----:B------:R-:W-:Y:S02]  /*0250*/  FADD R4, R6, -R13 ;  /* 0x8000000d06047221 */ /* 0x000fe40000000000 */
[----:B-1----:R-:W-:Y:S01]  /*0260*/  ISETP.NE.AND P0, PT, R7, UR7, PT ;  /* 0x0000000707007c0c */ /* 0x002fe2000bf05270 */
[----:B------:R-:W-:Y:S01]  /*0270*/  FFMA R9, R11, R9, R2 ;  /* 0x000000090b097223 */ /* 0x000fe20000000002 */
[----:B------:R-:W-:-:S11]  /*0280*/  FADD R4, R3, R4 ;  /* 0x0000000403047221 */ /* 0x000fd60000000000 */
[----:B------:R-:W-:Y:S05]  /*0290*/  @P0 BRA `(.L_x_2) ;  /* 0xfffffffc00d00947 */ /* 0x000fea000383ffff */
[----:B0-----:R-:W-:-:S07]  /*02a0*/  MOV R7, UR6 ;  /* 0x0000000600077c02 */ /* 0x001fce0008000f00 */
.L_x_1:
[----:B01----:R-:W-:Y:S05]  /*02b0*/  BSYNC.RECONVERGENT B0 ;  /* 0x0000000000007941 */ /* 0x003fea0003800200 */
.L_x_0:
[----:B------:R-:W0:Y:S01]  /*02c0*/  LDC.64 R2, c[0x0][0x3a0] ;  /* 0x0000e800ff027b82 */ /* 0x000e220000000a00 */
[----:B------:R-:W1:Y:S02]  /*02d0*/  LDCU UR8, c[0x0][0x390] ;  /* 0x00007200ff0877ac */ /* 0x000e640008000800 */
[----:B-1----:R-:W-:-:S04]  /*02e0*/  IMAD R5, R5, UR8, R0 ;  /* 0x0000000805057c24 */ /* 0x002fc8000f8e0200 */
[----:B0-----:R-:W-:-:S05]  /*02f0*/  IMAD.WIDE R2, R5, 0x4, R2 ;  /* 0x0000000405027825 */ /* 0x001fca00078e0202 */
[----:B------:R-:W-:Y:S01]  /*0300*/  STG.E desc[UR4][R2.64], R7 ;  /* 0x0000000702007986 */ /* 0x000fe2000c101904 */
[----:B------:R-:W-:Y:S05]  /*0310*/  EXIT ;  /* 0x000000000000794d */ /* 0x000fea0003800000 */
.L_x_3:
[----:B------:R-:W-:-:S00]  /*0320*/  BRA `(.L_x_3) ;  /* 0xfffffffc00fc7947 */ /* 0x000fc0000383ffff */
[----:B------:R-:W-:-:S00]  /*0330*/  NOP ;  /* 0x0000000000007918 */ /* 0x000fc00000000000 */
        /* <DEDUP_REMOVED lines=12> */
.L_x_4:


//--------------------- .nv.shared.reserved.0     --------------------------
	.section	.nv.shared.reserved.0,"aw",@nobits
	.weak		__nv_reservedSMEM_offset_0_alias
	.size		__nv_reservedSMEM_offset_0_alias, 0, 64
	.other		__nv_reservedSMEM_offset_0_alias,@"STO_CUDA_RESERVED_SHARED STV_DEFAULT"
__nv_reservedSMEM_offset_0_alias:
	.zero		0
	.zero		64


//--------------------- .nv.constant0._Z12mandelKernelffffiiiPi --------------------------
	.section	.nv.constant0._Z12mandelKernelffffiiiPi,"a",@progbits
	.sectionflags	@""
	.align	4
.nv.constant0._Z12mandelKernelffffiiiPi:
	.zero		936


//--------------------- SYMBOLS --------------------------

	.type		.nv.reservedSmem.offset0,@object
	.size		.nv.reservedSmem.offset0,0x4
